//
// Generated by NVIDIA NVVM Compiler
//
// Compiler Build ID: CL-36424714
// Cuda compilation tools, release 13.0, V13.0.88
// Based on NVVM 20.0.0
//

.version 9.0
.target sm_100
.address_size 64

	// .globl	_Z11matMulNaivePKfS0_Pfiii

.visible .entry _Z11matMulNaivePKfS0_Pfiii(
	.param .u64 .ptr .align 1 _Z11matMulNaivePKfS0_Pfiii_param_0,
	.param .u64 .ptr .align 1 _Z11matMulNaivePKfS0_Pfiii_param_1,
	.param .u64 .ptr .align 1 _Z11matMulNaivePKfS0_Pfiii_param_2,
	.param .u32 _Z11matMulNaivePKfS0_Pfiii_param_3,
	.param .u32 _Z11matMulNaivePKfS0_Pfiii_param_4,
	.param .u32 _Z11matMulNaivePKfS0_Pfiii_param_5
)
{
	.reg .pred 	%p<13>;
	.reg .b32 	%r<41>;
	.reg .b32 	%f<68>;
	.reg .b64 	%rd<53>;

	ld.param.u64 	%rd7, [_Z11matMulNaivePKfS0_Pfiii_param_0];
	ld.param.u64 	%rd8, [_Z11matMulNaivePKfS0_Pfiii_param_1];
	ld.param.u64 	%rd6, [_Z11matMulNaivePKfS0_Pfiii_param_2];
	ld.param.u32 	%r20, [_Z11matMulNaivePKfS0_Pfiii_param_3];
	ld.param.u32 	%r18, [_Z11matMulNaivePKfS0_Pfiii_param_4];
	ld.param.u32 	%r19, [_Z11matMulNaivePKfS0_Pfiii_param_5];
	cvta.to.global.u64 	%rd1, %rd8;
	cvta.to.global.u64 	%rd2, %rd7;
	mov.u32 	%r21, %ctaid.y;
	mov.u32 	%r22, %ntid.y;
	mov.u32 	%r23, %tid.y;
	mad.lo.s32 	%r1, %r21, %r22, %r23;
	mov.u32 	%r24, %ctaid.x;
	mov.u32 	%r25, %ntid.x;
	mov.u32 	%r26, %tid.x;
	mad.lo.s32 	%r2, %r24, %r25, %r26;
	setp.ge.s32 	%p1, %r1, %r20;
	setp.ge.s32 	%p2, %r2, %r18;
	or.pred  	%p3, %p1, %p2;
	@%p3 bra 	$L__BB0_14;
	setp.lt.s32 	%p4, %r19, 1;
	mov.f32 	%f67, 0f00000000;
	@%p4 bra 	$L__BB0_13;
	mul.lo.s32 	%r3, %r19, %r1;
	and.b32  	%r4, %r19, 7;
	setp.lt.u32 	%p5, %r19, 8;
	mov.f32 	%f67, 0f00000000;
	mov.b32 	%r39, 0;
	@%p5 bra 	$L__BB0_5;
	and.b32  	%r39, %r19, 2147483640;
	neg.s32 	%r37, %r39;
	shl.b32 	%r7, %r18, 3;
	mul.wide.u32 	%rd9, %r3, 4;
	add.s64 	%rd10, %rd9, %rd2;
	add.s64 	%rd52, %rd10, 16;
	mov.f32 	%f67, 0f00000000;
	mul.wide.s32 	%rd13, %r18, 4;
	mov.u32 	%r36, %r2;
$L__BB0_4:
	.pragma "nounroll";
	ld.global.f32 	%f17, [%rd52+-16];
	mul.wide.s32 	%rd11, %r36, 4;
	add.s64 	%rd12, %rd1, %rd11;
	ld.global.f32 	%f18, [%rd12];
	fma.rn.f32 	%f19, %f17, %f18, %f67;
	ld.global.f32 	%f20, [%rd52+-12];
	add.s64 	%rd14, %rd12, %rd13;
	ld.global.f32 	%f21, [%rd14];
	fma.rn.f32 	%f22, %f20, %f21, %f19;
	ld.global.f32 	%f23, [%rd52+-8];
	add.s64 	%rd15, %rd14, %rd13;
	ld.global.f32 	%f24, [%rd15];
	fma.rn.f32 	%f25, %f23, %f24, %f22;
	ld.global.f32 	%f26, [%rd52+-4];
	add.s64 	%rd16, %rd15, %rd13;
	ld.global.f32 	%f27, [%rd16];
	fma.rn.f32 	%f28, %f26, %f27, %f25;
	ld.global.f32 	%f29, [%rd52];
	add.s64 	%rd17, %rd16, %rd13;
	ld.global.f32 	%f30, [%rd17];
	fma.rn.f32 	%f31, %f29, %f30, %f28;
	ld.global.f32 	%f32, [%rd52+4];
	add.s64 	%rd18, %rd17, %rd13;
	ld.global.f32 	%f33, [%rd18];
	fma.rn.f32 	%f34, %f32, %f33, %f31;
	ld.global.f32 	%f35, [%rd52+8];
	add.s64 	%rd19, %rd18, %rd13;
	ld.global.f32 	%f36, [%rd19];
	fma.rn.f32 	%f37, %f35, %f36, %f34;
	ld.global.f32 	%f38, [%rd52+12];
	add.s64 	%rd20, %rd19, %rd13;
	ld.global.f32 	%f39, [%rd20];
	fma.rn.f32 	%f67, %f38, %f39, %f37;
	add.s32 	%r37, %r37, 8;
	add.s32 	%r36, %r36, %r7;
	add.s64 	%rd52, %rd52, 32;
	setp.ne.s32 	%p6, %r37, 0;
	@%p6 bra 	$L__BB0_4;
$L__BB0_5:
	setp.eq.s32 	%p7, %r4, 0;
	@%p7 bra 	$L__BB0_13;
	and.b32  	%r13, %r19, 3;
	setp.lt.u32 	%p8, %r4, 4;
	@%p8 bra 	$L__BB0_8;
	add.s32 	%r28, %r39, %r3;
	mul.wide.u32 	%rd21, %r28, 4;
	add.s64 	%rd22, %rd2, %rd21;
	ld.global.f32 	%f41, [%rd22];
	mad.lo.s32 	%r29, %r39, %r18, %r2;
	mul.wide.s32 	%rd23, %r29, 4;
	add.s64 	%rd24, %rd1, %rd23;
	ld.global.f32 	%f42, [%rd24];
	fma.rn.f32 	%f43, %f41, %f42, %f67;
	cvt.u64.u32 	%rd25, %r3;
	cvt.u64.u32 	%rd26, %r39;
	add.s64 	%rd27, %rd26, %rd25;
	shl.b64 	%rd28, %rd27, 2;
	add.s64 	%rd29, %rd2, %rd28;
	ld.global.f32 	%f44, [%rd29+4];
	mul.wide.s32 	%rd30, %r18, 4;
	add.s64 	%rd31, %rd24, %rd30;
	ld.global.f32 	%f45, [%rd31];
	fma.rn.f32 	%f46, %f44, %f45, %f43;
	ld.global.f32 	%f47, [%rd29+8];
	add.s64 	%rd32, %rd31, %rd30;
	ld.global.f32 	%f48, [%rd32];
	fma.rn.f32 	%f49, %f47, %f48, %f46;
	ld.global.f32 	%f50, [%rd29+12];
	add.s64 	%rd33, %rd32, %rd30;
	ld.global.f32 	%f51, [%rd33];
	fma.rn.f32 	%f67, %f50, %f51, %f49;
	add.s32 	%r39, %r39, 4;
$L__BB0_8:
	setp.eq.s32 	%p9, %r13, 0;
	@%p9 bra 	$L__BB0_13;
	setp.eq.s32 	%p10, %r13, 1;
	@%p10 bra 	$L__BB0_11;
	add.s32 	%r30, %r39, %r3;
	mul.wide.u32 	%rd34, %r30, 4;
	add.s64 	%rd35, %rd2, %rd34;
	ld.global.f32 	%f53, [%rd35];
	mad.lo.s32 	%r31, %r39, %r18, %r2;
	mul.wide.s32 	%rd36, %r31, 4;
	add.s64 	%rd37, %rd1, %rd36;
	ld.global.f32 	%f54, [%rd37];
	fma.rn.f32 	%f55, %f53, %f54, %f67;
	cvt.u64.u32 	%rd38, %r3;
	cvt.u64.u32 	%rd39, %r39;
	add.s64 	%rd40, %rd39, %rd38;
	shl.b64 	%rd41, %rd40, 2;
	add.s64 	%rd42, %rd2, %rd41;
	ld.global.f32 	%f56, [%rd42+4];
	mul.wide.s32 	%rd43, %r18, 4;
	add.s64 	%rd44, %rd37, %rd43;
	ld.global.f32 	%f57, [%rd44];
	fma.rn.f32 	%f67, %f56, %f57, %f55;
	add.s32 	%r39, %r39, 2;
$L__BB0_11:
	and.b32  	%r32, %r19, 1;
	setp.eq.b32 	%p11, %r32, 1;
	not.pred 	%p12, %p11;
	@%p12 bra 	$L__BB0_13;
	add.s32 	%r33, %r39, %r3;
	mul.wide.u32 	%rd45, %r33, 4;
	add.s64 	%rd46, %rd2, %rd45;
	ld.global.f32 	%f58, [%rd46];
	mad.lo.s32 	%r34, %r39, %r18, %r2;
	mul.wide.s32 	%rd47, %r34, 4;
	add.s64 	%rd48, %rd1, %rd47;
	ld.global.f32 	%f59, [%rd48];
	fma.rn.f32 	%f67, %f58, %f59, %f67;
$L__BB0_13:
	mad.lo.s32 	%r35, %r18, %r1, %r2;
	cvta.to.global.u64 	%rd49, %rd6;
	mul.wide.s32 	%rd50, %r35, 4;
	add.s64 	%rd51, %rd49, %rd50;
	st.global.f32 	[%rd51], %f67;
$L__BB0_14:
	ret;

}


// ===== COMPILED SASS (sm_100) =====

	.target	sm_100

	.elftype	@"ET_EXEC"


//--------------------- .note.nv.tkinfo           --------------------------
	.section	.note.nv.tkinfo,"",@"SHT_NOTE"
	.sectionflags	@"SHF_NOTE_NV_TKINFO"
	.tkinfo
        /*0018*/ 	.word	0x00000002
        /*0030*/ 	.string	""
        /*0030*/ 	.string	"ptxas"
        /*0030*/ 	.string	"Cuda compilation tools, release 13.0, V13.0.88"
        /*0030*/ 	.string	"Build cuda_13.0.r13.0/compiler.36424714_0"
        /*0030*/ 	.string	"-arch sm_100 -m 64 "



//--------------------- .note.nv.cuinfo           --------------------------
	.section	.note.nv.cuinfo,"",@"SHT_NOTE"
	.sectionflags	@"SHF_NOTE_NV_CUINFO"
        /*0018*/ 	.short	0x0002
        /*001a*/ 	.short	0x0064
        /*001c*/ 	.short	0x0082
	.zero		2


//--------------------- .nv.info                  --------------------------
	.section	.nv.info,"",@"SHT_CUDA_INFO"
	.align	4


	//----- nvinfo : EIATTR_REGCOUNT
	.align		4
        /*0000*/ 	.byte	0x04, 0x2f
        /*0002*/ 	.short	(.L_1 - .L_0)
	.align		4
.L_0:
        /*0004*/ 	.word	index@(_Z11matMulNaivePKfS0_Pfiii)
        /*0008*/ 	.word	0x00000020


	//----- nvinfo : EIATTR_FRAME_SIZE
	.align		4
.L_1:
        /*000c*/ 	.byte	0x04, 0x11
        /*000e*/ 	.short	(.L_3 - .L_2)
	.align		4
.L_2:
        /*0010*/ 	.word	index@(_Z11matMulNaivePKfS0_Pfiii)
        /*0014*/ 	.word	0x00000000


	//----- nvinfo : EIATTR_MIN_STACK_SIZE
	.align		4
.L_3:
        /*0018*/ 	.byte	0x04, 0x12
        /*001a*/ 	.short	(.L_5 - .L_4)
	.align		4
.L_4:
        /*001c*/ 	.word	index@(_Z11matMulNaivePKfS0_Pfiii)
        /*0020*/ 	.word	0x00000000
.L_5:


//--------------------- .nv.compat                --------------------------
	.section	.nv.compat,"",@"SHT_CUDA_COMPAT_INFO"
	.align	4
        /*0000*/ 	.byte	0x02, 0x09, 0x00, 0x00, 0x02, 0x02, 0x01, 0x00, 0x02, 0x05, 0x05, 0x00, 0x03, 0x07, 0x01, 0x01
        /*0010*/ 	.byte	0x02, 0x03, 0x00, 0x00, 0x02, 0x06, 0x01, 0x00, 0x04, 0x0b, 0x08, 0x00, 0x09, 0x00, 0x00, 0x00
        /*0020*/ 	.byte	0x00, 0x00, 0x00, 0x00


//--------------------- .nv.info._Z11matMulNaivePKfS0_Pfiii --------------------------
	.section	.nv.info._Z11matMulNaivePKfS0_Pfiii,"",@"SHT_CUDA_INFO"
	.sectionflags	@""
	.align	4


	//----- nvinfo : EIATTR_CUDA_API_VERSION
	.align		4
        /*0000*/ 	.byte	0x04, 0x37
        /*0002*/ 	.short	(.L_7 - .L_6)
.L_6:
        /*0004*/ 	.word	0x00000082


	//----- nvinfo : EIATTR_KPARAM_INFO
	.align		4
.L_7:
        /*0008*/ 	.byte	0x04, 0x17
        /*000a*/ 	.short	(.L_9 - .L_8)
.L_8:
        /*000c*/ 	.word	0x00000000
        /*0010*/ 	.short	0x0005
        /*0012*/ 	.short	0x0020
        /*0014*/ 	.byte	0x00, 0xf0, 0x11, 0x00


	//----- nvinfo : EIATTR_KPARAM_INFO
	.align		4
.L_9:
        /*0018*/ 	.byte	0x04, 0x17
        /*001a*/ 	.short	(.L_11 - .L_10)
.L_10:
        /*001c*/ 	.word	0x00000000
        /*0020*/ 	.short	0x0004
        /*0022*/ 	.short	0x001c
        /*0024*/ 	.byte	0x00, 0xf0, 0x11, 0x00


	//----- nvinfo : EIATTR_KPARAM_INFO
	.align		4
.L_11:
        /*0028*/ 	.byte	0x04, 0x17
        /*002a*/ 	.short	(.L_13 - .L_12)
.L_12:
        /*002c*/ 	.word	0x00000000
        /*0030*/ 	.short	0x0003
        /*0032*/ 	.short	0x0018
        /*0034*/ 	.byte	0x00, 0xf0, 0x11, 0x00


	//----- nvinfo : EIATTR_KPARAM_INFO
	.align		4
.L_13:
        /*0038*/ 	.byte	0x04, 0x17
        /*003a*/ 	.short	(.L_15 - .L_14)
.L_14:
        /*003c*/ 	.word	0x00000000
        /*0040*/ 	.short	0x0002
        /*0042*/ 	.short	0x0010
        /*0044*/ 	.byte	0x00, 0xf5, 0x21, 0x00


	//----- nvinfo : EIATTR_KPARAM_INFO
	.align		4
.L_15:
        /*0048*/ 	.byte	0x04, 0x17
        /*004a*/ 	.short	(.L_17 - .L_16)
.L_16:
        /*004c*/ 	.word	0x00000000
        /*0050*/ 	.short	0x0001
        /*0052*/ 	.short	0x0008
        /*0054*/ 	.byte	0x00, 0xf5, 0x21, 0x00


	//----- nvinfo : EIATTR_KPARAM_INFO
	.align		4
.L_17:
        /*0058*/ 	.byte	0x04, 0x17
        /*005a*/ 	.short	(.L_19 - .L_18)
.L_18:
        /*005c*/ 	.word	0x00000000
        /*0060*/ 	.short	0x0000
        /*0062*/ 	.short	0x0000
        /*0064*/ 	.byte	0x00, 0xf5, 0x21, 0x00


	//----- nvinfo : EIATTR_SPARSE_MMA_MASK
	.align		4
.L_19:
        /*0068*/ 	.byte	0x03, 0x50
        /*006a*/ 	.short	0x0000


	//----- nvinfo : EIATTR_MAXREG_COUNT
	.align		4
        /*006c*/ 	.byte	0x03, 0x1b
        /*006e*/ 	.short	0x00ff


	//----- nvinfo : EIATTR_MERCURY_ISA_VERSION
	.align		4
        /*0070*/ 	.byte	0x03, 0x5f
        /*0072*/ 	.short	0x0101


	//----- nvinfo : EIATTR_VRC_CTA_INIT_COUNT
	.align		4
        /*0074*/ 	.byte	0x02, 0x4a
	.zero		1
	.zero		1


	//----- nvinfo : EIATTR_EXIT_INSTR_OFFSETS
	.align		4
        /*0078*/ 	.byte	0x04, 0x1c
        /*007a*/ 	.short	(.L_21 - .L_20)


	//   ....[0]....
.L_20:
        /*007c*/ 	.word	0x000000c0


	//   ....[1]....
        /*0080*/ 	.word	0x000008e0


	//----- nvinfo : EIATTR_CBANK_PARAM_SIZE
	.align		4
.L_21:
        /*0084*/ 	.byte	0x03, 0x19
        /*0086*/ 	.short	0x0024


	//----- nvinfo : EIATTR_PARAM_CBANK
	.align		4
        /*0088*/ 	.byte	0x04, 0x0a
        /*008a*/ 	.short	(.L_23 - .L_22)
	.align		4
.L_22:
        /*008c*/ 	.word	index@(.nv.constant0._Z11matMulNaivePKfS0_Pfiii)
        /*0090*/ 	.short	0x0380
        /*0092*/ 	.short	0x0024


	//----- nvinfo : EIATTR_SW_WAR
	.align		4
.L_23:
        /*0094*/ 	.byte	0x04, 0x36
        /*0096*/ 	.short	(.L_25 - .L_24)
.L_24:
        /*0098*/ 	.word	0x00000008
.L_25:


//--------------------- .nv.callgraph             --------------------------
	.section	.nv.callgraph,"",@"SHT_CUDA_CALLGRAPH"
	.align	4
	.sectionentsize	8
	.align		4
        /*0000*/ 	.word	0x00000000
	.align		4
        /*0004*/ 	.word	0xffffffff
	.align		4
        /*0008*/ 	.word	0x00000000
	.align		4
        /*000c*/ 	.word	0xfffffffe
	.align		4
        /*0010*/ 	.word	0x00000000
	.align		4
        /*0014*/ 	.word	0xfffffffd
	.align		4
        /*0018*/ 	.word	0x00000000
	.align		4
        /*001c*/ 	.word	0xfffffffc


//--------------------- .text._Z11matMulNaivePKfS0_Pfiii --------------------------
	.section	.text._Z11matMulNaivePKfS0_Pfiii,"ax",@progbits
	.align	128
        .global         _Z11matMulNaivePKfS0_Pfiii
        .type           _Z11matMulNaivePKfS0_Pfiii,@function
        .size           _Z11matMulNaivePKfS0_Pfiii,(.L_x_5 - _Z11matMulNaivePKfS0_Pfiii)
        .other          _Z11matMulNaivePKfS0_Pfiii,@"STO_CUDA_ENTRY STV_DEFAULT"
_Z11matMulNaivePKfS0_Pfiii:
.text._Z11matMulNaivePKfS0_Pfiii:
[----:B------:R-:W-:Y:S01]  /*0000*/  LDC R1, c[0x0][0x37c] ;  /* 0x0000df00ff017b82 */ /* 0x000fe20000000800 */
[----:B------:R-:W0:Y:S07]  /*0010*/  S2R R5, SR_TID.X ;  /* 0x0000000000057919 */ /* 0x000e2e0000002100 */
[----:B------:R-:W1:Y:S01]  /*0020*/  LDC R19, c[0x0][0x364] ;  /* 0x0000d900ff137b82 */ /* 0x000e620000000800 */
[----:B------:R-:W1:Y:S07]  /*0030*/  S2R R4, SR_TID.Y ;  /* 0x0000000000047919 */ /* 0x000e6e0000002200 */
[----:B------:R-:W0:Y:S08]  /*0040*/  S2UR UR5, SR_CTAID.X ;  /* 0x00000000000579c3 */ /* 0x000e300000002500 */
[----:B------:R-:W0:Y:S08]  /*0050*/  LDC R0, c[0x0][0x360] ;  /* 0x0000d800ff007b82 */ /* 0x000e300000000800 */
[----:B------:R-:W1:Y:S08]  /*0060*/  S2UR UR4, SR_CTAID.Y ;  /* 0x00000000000479c3 */ /* 0x000e700000002600 */
[----:B------:R-:W2:Y:S01]  /*0070*/  LDC.64 R2, c[0x0][0x398] ;  /* 0x0000e600ff027b82 */ /* 0x000ea20000000a00 */
[----:B0-----:R-:W-:-:S02]  /*0080*/  IMAD R0, R0, UR5, R5 ;  /* 0x0000000500007c24 */ /* 0x001fc4000f8e0205 */
[----:B-1----:R-:W-:-:S03]  /*0090*/  IMAD R19, R19, UR4, R4 ;  /* 0x0000000413137c24 */ /* 0x002fc6000f8e0204 */
[----:B--2---:R-:W-:-:S04]  /*00a0*/  ISETP.GE.AND P0, PT, R0, R3, PT ;  /* 0x000000030000720c */ /* 0x004fc80003f06270 */
[----:B------:R-:W-:-:S13]  /*00b0*/  ISETP.GE.OR P0, PT, R19, R2, P0 ;  /* 0x000000021300720c */ /* 0x000fda0000706670 */
[----:B------:R-:W-:Y:S05]  /*00c0*/  @P0 EXIT ;  /* 0x000000000000094d */ /* 0x000fea0003800000 */
[----:B------:R-:W0:Y:S01]  /*00d0*/  LDC R2, c[0x0][0x3a0] ;  /* 0x0000e800ff027b82 */ /* 0x000e220000000800 */
[----:B------:R-:W1:Y:S01]  /*00e0*/  LDCU.64 UR4, c[0x0][0x358] ;  /* 0x00006b00ff0477ac */ /* 0x000e620008000a00 */
[----:B------:R-:W-:Y:S01]  /*00f0*/  HFMA2 R24, -RZ, RZ, 0, 0 ;  /* 0x00000000ff187431 */ /* 0x000fe200000001ff */
[----:B0-----:R-:W-:-:S13]  /*0100*/  ISETP.GE.AND P0, PT, R2, 0x1, PT ;  /* 0x000000010200780c */ /* 0x001fda0003f06270 */
[----:B-1----:R-:W-:Y:S05]  /*0110*/  @!P0 BRA `(.L_x_0) ;  /* 0x0000000400e08947 */ /* 0x002fea0003800000 */
[C---:B------:R-:W-:Y:S01]  /*0120*/  ISETP.GE.U32.AND P1, PT, R2.reuse, 0x8, PT ;  /* 0x000000080200780c */ /* 0x040fe20003f26070 */
[----:B------:R-:W-:Y:S01]  /*0130*/  IMAD R20, R19, R2, RZ ;  /* 0x0000000213147224 */ /* 0x000fe200078e02ff */
[----:B------:R-:W-:Y:S02]  /*0140*/  LOP3.LUT R27, R2, 0x7, RZ, 0xc0, !PT ;  /* 0x00000007021b7812 */ /* 0x000fe400078ec0ff */
[----:B------:R-:W-:Y:S02]  /*0150*/  MOV R24, RZ ;  /* 0x000000ff00187202 */ /* 0x000fe40000000f00 */
[----:B------:R-:W-:Y:S02]  /*0160*/  ISETP.NE.AND P0, PT, R27, RZ, PT ;  /* 0x000000ff1b00720c */ /* 0x000fe40003f05270 */
[----:B------:R-:W-:-:S05]  /*0170*/  MOV R21, RZ ;  /* 0x000000ff00157202 */ /* 0x000fca0000000f00 */
[----:B------:R-:W-:Y:S06]  /*0180*/  @!P1 BRA `(.L_x_1) ;  /* 0x0000000000c49947 */ /* 0x000fec0003800000 */
[----:B------:R-:W0:Y:S01]  /*0190*/  LDC.64 R4, c[0x0][0x380] ;  /* 0x0000e000ff047b82 */ /* 0x000e220000000a00 */
[----:B------:R-:W-:Y:S02]  /*01a0*/  LOP3.LUT R21, R2, 0x7ffffff8, RZ, 0xc0, !PT ;  /* 0x7ffffff802157812 */ /* 0x000fe400078ec0ff */
[----:B------:R-:W-:Y:S02]  /*01b0*/  MOV R24, RZ ;  /* 0x000000ff00187202 */ /* 0x000fe40000000f00 */
[----:B------:R-:W-:Y:S02]  /*01c0*/  MOV R18, R0 ;  /* 0x0000000000127202 */ /* 0x000fe40000000f00 */
[----:B------:R-:W-:Y:S01]  /*01d0*/  IADD3 R22, PT, PT, -R21, RZ, RZ ;  /* 0x000000ff15167210 */ /* 0x000fe20007ffe1ff */
[----:B0-----:R-:W-:-:S03]  /*01e0*/  IMAD.WIDE.U32 R4, R20, 0x4, R4 ;  /* 0x0000000414047825 */ /* 0x001fc600078e0004 */
[----:B------:R-:W-:-:S04]  /*01f0*/  IADD3 R6, P1, PT, R4, 0x10, RZ ;  /* 0x0000001004067810 */ /* 0x000fc80007f3e0ff */
[----:B------:R-:W-:-:S09]  /*0200*/  IADD3.X R7, PT, PT, RZ, R5, RZ, P1, !PT ;  /* 0x00000005ff077210 */ /* 0x000fd20000ffe4ff */
.L_x_2:
[----:B------:R-:W0:Y:S01]  /*0210*/  LDC.64 R16, c[0x0][0x388] ;  /* 0x0000e200ff107b82 */ /* 0x000e220000000a00 */
[----:B------:R-:W-:Y:S02]  /*0220*/  MOV R4, R6 ;  /* 0x0000000600047202 */ /* 0x000fe40000000f00 */
[----:B------:R-:W-:-:S05]  /*0230*/  MOV R5, R7 ;  /* 0x0000000700057202 */ /* 0x000fca0000000f00 */
[----:B------:R-:W2:Y:S04]  /*0240*/  LDG.E R25, desc[UR4][R4.64+-0x10] ;  /* 0xfffff00404197981 */ /* 0x000ea8000c1e1900 */
[----:B------:R-:W3:Y:S04]  /*0250*/  LDG.E R23, desc[UR4][R4.64+-0xc] ;  /* 0xfffff40404177981 */ /* 0x000ee8000c1e1900 */
[----:B------:R-:W4:Y:S04]  /*0260*/  LDG.E R29, desc[UR4][R4.64+-0x8] ;  /* 0xfffff804041d7981 */ /* 0x000f28000c1e1900 */
[----:B------:R-:W5:Y:S01]  /*0270*/  LDG.E R28, desc[UR4][R4.64+-0x4] ;  /* 0xfffffc04041c7981 */ /* 0x000f62000c1e1900 */
[----:B0-----:R-:W-:-:S05]  /*0280*/  IMAD.WIDE R16, R18, 0x4, R16 ;  /* 0x0000000412107825 */ /* 0x001fca00078e0210 */
[----:B------:R0:W2:Y:S01]  /*0290*/  LDG.E R26, desc[UR4][R16.64] ;  /* 0x00000004101a7981 */ /* 0x0000a2000c1e1900 */
[----:B------:R-:W-:-:S04]  /*02a0*/  IMAD.WIDE R14, R3, 0x4, R16 ;  /* 0x00000004030e7825 */ /* 0x000fc800078e0210 */
[C---:B------:R-:W-:Y:S02]  /*02b0*/  IMAD.WIDE R6, R3.reuse, 0x4, R14 ;  /* 0x0000000403067825 */ /* 0x040fe400078e020e */
[----:B------:R-:W3:Y:S02]  /*02c0*/  LDG.E R14, desc[UR4][R14.64] ;  /* 0x000000040e0e7981 */ /* 0x000ee4000c1e1900 */
[C---:B------:R-:W-:Y:S02]  /*02d0*/  IMAD.WIDE R10, R3.reuse, 0x4, R6 ;  /* 0x00000004030a7825 */ /* 0x040fe400078e0206 */
[----:B------:R-:W4:Y:S02]  /*02e0*/  LDG.E R6, desc[UR4][R6.64] ;  /* 0x0000000406067981 */ /* 0x000f24000c1e1900 */
[C---:B------:R-:W-:Y:S02]  /*02f0*/  IMAD.WIDE R8, R3.reuse, 0x4, R10 ;  /* 0x0000000403087825 */ /* 0x040fe400078e020a */
[----:B------:R-:W5:Y:S02]  /*0300*/  LDG.E R10, desc[UR4][R10.64] ;  /* 0x000000040a0a7981 */ /* 0x000f64000c1e1900 */
[----:B------:R-:W-:-:S02]  /*0310*/  IMAD.WIDE R12, R3, 0x4, R8 ;  /* 0x00000004030c7825 */ /* 0x000fc400078e0208 */
[----:B------:R-:W5:Y:S04]  /*0320*/  LDG.E R7, desc[UR4][R4.64] ;  /* 0x0000000404077981 */ /* 0x000f68000c1e1900 */
[----:B------:R-:W5:Y:S01]  /*0330*/  LDG.E R8, desc[UR4][R8.64] ;  /* 0x0000000408087981 */ /* 0x000f62000c1e1900 */
[----:B0-----:R-:W-:-:S03]  /*0340*/  IMAD.WIDE R16, R3, 0x4, R12 ;  /* 0x0000000403107825 */ /* 0x001fc600078e020c */
[----:B------:R-:W5:Y:S04]  /*0350*/  LDG.E R12, desc[UR4][R12.64] ;  /* 0x000000040c0c7981 */ /* 0x000f68000c1e1900 */
[----:B------:R-:W5:Y:S04]  /*0360*/  LDG.E R15, desc[UR4][R16.64] ;  /* 0x00000004100f7981 */ /* 0x000f68000c1e1900 */
[----:B------:R-:W5:Y:S04]  /*0370*/  LDG.E R9, desc[UR4][R4.64+0x4] ;  /* 0x0000040404097981 */ /* 0x000f68000c1e1900 */
[----:B------:R-:W5:Y:S01]  /*0380*/  LDG.E R11, desc[UR4][R4.64+0xc] ;  /* 0x00000c04040b7981 */ /* 0x000f62000c1e1900 */
[----:B--2---:R-:W-:Y:S01]  /*0390*/  FFMA R26, R25, R26, R24 ;  /* 0x0000001a191a7223 */ /* 0x004fe20000000018 */
[----:B------:R-:W-:-:S02]  /*03a0*/  IMAD.WIDE R24, R3, 0x4, R16 ;  /* 0x0000000403187825 */ /* 0x000fc400078e0210 */
[----:B------:R-:W2:Y:S04]  /*03b0*/  LDG.E R16, desc[UR4][R4.64+0x8] ;  /* 0x0000080404107981 */ /* 0x000ea8000c1e1900 */
[----:B------:R-:W2:Y:S01]  /*03c0*/  LDG.E R24, desc[UR4][R24.64] ;  /* 0x0000000418187981 */ /* 0x000ea2000c1e1900 */
[----:B---3--:R-:W-:Y:S01]  /*03d0*/  FFMA R14, R23, R14, R26 ;  /* 0x0000000e170e7223 */ /* 0x008fe2000000001a */
[----:B------:R-:W-:-:S03]  /*03e0*/  IADD3 R22, PT, PT, R22, 0x8, RZ ;  /* 0x0000000816167810 */ /* 0x000fc60007ffe0ff */
[----:B----4-:R-:W-:Y:S01]  /*03f0*/  FFMA R29, R29, R6, R14 ;  /* 0x000000061d1d7223 */ /* 0x010fe2000000000e */
[----:B------:R-:W-:-:S03]  /*0400*/  ISETP.NE.AND P1, PT, R22, RZ, PT ;  /* 0x000000ff1600720c */ /* 0x000fc60003f25270 */
[----:B-----5:R-:W-:Y:S01]  /*0410*/  FFMA R10, R28, R10, R29 ;  /* 0x0000000a1c0a7223 */ /* 0x020fe2000000001d */
[----:B------:R-:W-:-:S03]  /*0420*/  IADD3 R6, P2, PT, R4, 0x20, RZ ;  /* 0x0000002004067810 */ /* 0x000fc60007f5e0ff */
[----:B------:R-:W-:Y:S01]  /*0430*/  FFMA R8, R7, R8, R10 ;  /* 0x0000000807087223 */ /* 0x000fe2000000000a */
[----:B------:R-:W-:Y:S02]  /*0440*/  IADD3.X R7, PT, PT, RZ, R5, RZ, P2, !PT ;  /* 0x00000005ff077210 */ /* 0x000fe400017fe4ff */
[----:B------:R-:W-:Y:S01]  /*0450*/  LEA R18, R3, R18, 0x3 ;  /* 0x0000001203127211 */ /* 0x000fe200078e18ff */
[----:B------:R-:W-:-:S04]  /*0460*/  FFMA R9, R9, R12, R8 ;  /* 0x0000000c09097223 */ /* 0x000fc80000000008 */
[----:B--2---:R-:W-:-:S04]  /*0470*/  FFMA R16, R16, R15, R9 ;  /* 0x0000000f10107223 */ /* 0x004fc80000000009 */
[----:B------:R-:W-:Y:S01]  /*0480*/  FFMA R24, R11, R24, R16 ;  /* 0x000000180b187223 */ /* 0x000fe20000000010 */
[----:B------:R-:W-:Y:S06]  /*0490*/  @P1 BRA `(.L_x_2) ;  /* 0xfffffffc005c1947 */ /* 0x000fec000383ffff */
.L_x_1:
[----:B------:R-:W-:Y:S05]  /*04a0*/  @!P0 BRA `(.L_x_0) ;  /* 0x0000000000fc8947 */ /* 0x000fea0003800000 */
[----:B------:R-:W-:Y:S02]  /*04b0*/  ISETP.GE.U32.AND P1, PT, R27, 0x4, PT ;  /* 0x000000041b00780c */ /* 0x000fe40003f26070 */
[----:B------:R-:W-:-:S04]  /*04c0*/  LOP3.LUT R16, R2, 0x3, RZ, 0xc0, !PT ;  /* 0x0000000302107812 */ /* 0x000fc800078ec0ff */
[----:B------:R-:W-:-:S07]  /*04d0*/  ISETP.NE.AND P0, PT, R16, RZ, PT ;  /* 0x000000ff1000720c */ /* 0x000fce0003f05270 */
[----:B------:R-:W-:Y:S06]  /*04e0*/  @!P1 BRA `(.L_x_3) ;  /* 0x00000000006c9947 */ /* 0x000fec0003800000 */
[----:B------:R-:W0:Y:S01]  /*04f0*/  LDC.64 R6, c[0x0][0x388] ;  /* 0x0000e200ff067b82 */ /* 0x000e220000000a00 */
[----:B------:R-:W1:Y:S01]  /*0500*/  LDCU.64 UR6, c[0x0][0x380] ;  /* 0x00007000ff0677ac */ /* 0x000e620008000a00 */
[----:B------:R-:W-:Y:S01]  /*0510*/  IMAD R9, R21, R3, R0 ;  /* 0x0000000315097224 */ /* 0x000fe200078e0200 */
[CC--:B------:R-:W-:Y:S02]  /*0520*/  IADD3 R5, PT, PT, R20.reuse, R21.reuse, RZ ;  /* 0x0000001514057210 */ /* 0x0c0fe40007ffe0ff */
[----:B------:R-:W-:-:S03]  /*0530*/  IADD3 R10, P1, PT, R20, R21, RZ ;  /* 0x00000015140a7210 */ /* 0x000fc60007f3e0ff */
[----:B------:R-:W2:Y:S01]  /*0540*/  LDC.64 R14, c[0x0][0x380] ;  /* 0x0000e000ff0e7b82 */ /* 0x000ea20000000a00 */
[----:B0-----:R-:W-:-:S04]  /*0550*/  IMAD.WIDE R6, R9, 0x4, R6 ;  /* 0x0000000409067825 */ /* 0x001fc800078e0206 */
[----:B------:R-:W-:Y:S02]  /*0560*/  IMAD.WIDE R8, R3, 0x4, R6 ;  /* 0x0000000403087825 */ /* 0x000fe400078e0206 */
[----:B------:R-:W3:Y:S02]  /*0570*/  LDG.E R6, desc[UR4][R6.64] ;  /* 0x0000000406067981 */ /* 0x000ee4000c1e1900 */
[----:B--2---:R-:W-:Y:S01]  /*0580*/  IMAD.WIDE.U32 R14, R5, 0x4, R14 ;  /* 0x00000004050e7825 */ /* 0x004fe200078e000e */
[----:B------:R-:W-:Y:S02]  /*0590*/  IADD3.X R5, PT, PT, RZ, RZ, RZ, P1, !PT ;  /* 0x000000ffff057210 */ /* 0x000fe40000ffe4ff */
[----:B-1----:R-:W-:-:S03]  /*05a0*/  LEA R4, P1, R10, UR6, 0x2 ;  /* 0x000000060a047c11 */ /* 0x002fc6000f8210ff */
[----:B------:R-:W3:Y:S01]  /*05b0*/  LDG.E R15, desc[UR4][R14.64] ;  /* 0x000000040e0f7981 */ /* 0x000ee2000c1e1900 */
[----:B------:R-:W-:Y:S01]  /*05c0*/  LEA.HI.X R5, R10, UR7, R5, 0x2, P1 ;  /* 0x000000070a057c11 */ /* 0x000fe200088f1405 */
[C---:B------:R-:W-:Y:S02]  /*05d0*/  IMAD.WIDE R10, R3.reuse, 0x4, R8 ;  /* 0x00000004030a7825 */ /* 0x040fe400078e0208 */
[----:B------:R-:W2:Y:S04]  /*05e0*/  LDG.E R8, desc[UR4][R8.64] ;  /* 0x0000000408087981 */ /* 0x000ea8000c1e1900 */
[----:B------:R-:W2:Y:S01]  /*05f0*/  LDG.E R17, desc[UR4][R4.64+0x4] ;  /* 0x0000040404117981 */ /* 0x000ea2000c1e1900 */
[----:B------:R-:W-:-:S03]  /*0600*/  IMAD.WIDE R12, R3, 0x4, R10 ;  /* 0x00000004030c7825 */ /* 0x000fc600078e020a */
[----:B------:R-:W4:Y:S04]  /*0610*/  LDG.E R22, desc[UR4][R10.64] ;  /* 0x000000040a167981 */ /* 0x000f28000c1e1900 */
[----:B------:R-:W4:Y:S04]  /*0620*/  LDG.E R18, desc[UR4][R4.64+0x8] ;  /* 0x0000080404127981 */ /* 0x000f28000c1e1900 */
[----:B------:R-:W5:Y:S04]  /*0630*/  LDG.E R26, desc[UR4][R4.64+0xc] ;  /* 0x00000c04041a7981 */ /* 0x000f68000c1e1900 */
[----:B------:R-:W5:Y:S01]  /*0640*/  LDG.E R12, desc[UR4][R12.64] ;  /* 0x000000040c0c7981 */ /* 0x000f62000c1e1900 */
[----:B------:R-:W-:Y:S01]  /*0650*/  IADD3 R21, PT, PT, R21, 0x4, RZ ;  /* 0x0000000415157810 */ /* 0x000fe20007ffe0ff */
[----:B---3--:R-:W-:-:S04]  /*0660*/  FFMA R24, R15, R6, R24 ;  /* 0x000000060f187223 */ /* 0x008fc80000000018 */
[----:B--2---:R-:W-:-:S04]  /*0670*/  FFMA R17, R17, R8, R24 ;  /* 0x0000000811117223 */ /* 0x004fc80000000018 */
[----:B----4-:R-:W-:-:S04]  /*0680*/  FFMA R17, R18, R22, R17 ;  /* 0x0000001612117223 */ /* 0x010fc80000000011 */
[----:B-----5:R-:W-:-:S07]  /*0690*/  FFMA R24, R26, R12, R17 ;  /* 0x0000000c1a187223 */ /* 0x020fce0000000011 */
.L_x_3:
[----:B------:R-:W-:Y:S05]  /*06a0*/  @!P0 BRA `(.L_x_0) ;  /* 0x00000000007c8947 */ /* 0x000fea0003800000 */
[----:B------:R-:W-:Y:S01]  /*06b0*/  ISETP.NE.AND P1, PT, R16, 0x1, PT ;  /* 0x000000011000780c */ /* 0x000fe20003f25270 */
[----:B------:R-:W0:Y:S01]  /*06c0*/  LDC.64 R12, c[0x0][0x380] ;  /* 0x0000e000ff0c7b82 */ /* 0x000e220000000a00 */
[----:B------:R-:W-:-:S04]  /*06d0*/  LOP3.LUT R2, R2, 0x1, RZ, 0xc0, !PT ;  /* 0x0000000102027812 */ /* 0x000fc800078ec0ff */
[----:B------:R-:W-:-:S03]  /*06e0*/  ISETP.NE.U32.AND P0, PT, R2, 0x1, PT ;  /* 0x000000010200780c */ /* 0x000fc60003f05070 */
[----:B------:R-:W1:Y:S04]  /*06f0*/  LDC.64 R10, c[0x0][0x388] ;  /* 0x0000e200ff0a7b82 */ /* 0x000e680000000a00 */
[CC--:B------:R-:W-:Y:S02]  /*0700*/  @P1 IADD3 R15, PT, PT, R20.reuse, R21.reuse, RZ ;  /* 0x00000015140f1210 */ /* 0x0c0fe40007ffe0ff */
[----:B------:R-:W-:Y:S02]  /*0710*/  @P1 IADD3 R2, P2, PT, R20, R21, RZ ;  /* 0x0000001514021210 */ /* 0x000fe40007f5e0ff */
[----:B------:R-:W2:Y:S02]  /*0720*/  @P1 LDC.64 R4, c[0x0][0x380] ;  /* 0x0000e000ff041b82 */ /* 0x000ea40000000a00 */
[----:B------:R-:W-:-:S06]  /*0730*/  @P1 IADD3.X R14, PT, PT, RZ, RZ, RZ, P2, !PT ;  /* 0x000000ffff0e1210 */ /* 0x000fcc00017fe4ff */
[----:B------:R-:W3:Y:S01]  /*0740*/  LDC.64 R6, c[0x0][0x380] ;  /* 0x0000e000ff067b82 */ /* 0x000ee20000000a00 */
[----:B0-----:R-:W-:-:S04]  /*0750*/  @P1 IMAD.WIDE.U32 R12, R15, 0x4, R12 ;  /* 0x000000040f0c1825 */ /* 0x001fc800078e000c */
[C---:B------:R-:W-:Y:S01]  /*0760*/  @P1 IMAD R15, R21.reuse, R3, R0 ;  /* 0x00000003150f1224 */ /* 0x040fe200078e0200 */
[----:B------:R-:W-:Y:S01]  /*0770*/  @P1 IADD3 R21, PT, PT, R21, 0x2, RZ ;  /* 0x0000000215151810 */ /* 0x000fe20007ffe0ff */
[----:B------:R-:W4:Y:S01]  /*0780*/  @P1 LDG.E R13, desc[UR4][R12.64] ;  /* 0x000000040c0d1981 */ /* 0x000f22000c1e1900 */
[----:B------:R-:W0:Y:S01]  /*0790*/  LDC.64 R8, c[0x0][0x388] ;  /* 0x0000e200ff087b82 */ /* 0x000e220000000a00 */
[----:B-1----:R-:W-:Y:S01]  /*07a0*/  @P1 IMAD.WIDE R10, R15, 0x4, R10 ;  /* 0x000000040f0a1825 */ /* 0x002fe200078e020a */
[----:B------:R-:W-:Y:S02]  /*07b0*/  @!P0 IADD3 R17, PT, PT, R20, R21, RZ ;  /* 0x0000001514118210 */ /* 0x000fe40007ffe0ff */
[----:B--2---:R-:W-:Y:S01]  /*07c0*/  @P1 LEA R4, P2, R2, R4, 0x2 ;  /* 0x0000000402041211 */ /* 0x004fe200078410ff */
[----:B------:R-:W-:-:S03]  /*07d0*/  @!P0 IMAD R21, R21, R3, R0 ;  /* 0x0000000315158224 */ /* 0x000fc600078e0200 */
[----:B------:R-:W-:Y:S01]  /*07e0*/  @P1 LEA.HI.X R5, R2, R5, R14, 0x2, P2 ;  /* 0x0000000502051211 */ /* 0x000fe200010f140e */
[----:B------:R-:W-:Y:S01]  /*07f0*/  @P1 IMAD.WIDE R14, R3, 0x4, R10 ;  /* 0x00000004030e1825 */ /* 0x000fe200078e020a */
[----:B------:R-:W4:Y:S03]  /*0800*/  @P1 LDG.E R2, desc[UR4][R10.64] ;  /* 0x000000040a021981 */ /* 0x000f26000c1e1900 */
[----:B---3--:R-:W-:Y:S01]  /*0810*/  @!P0 IMAD.WIDE.U32 R6, R17, 0x4, R6 ;  /* 0x0000000411068825 */ /* 0x008fe200078e0006 */
[----:B------:R-:W2:Y:S04]  /*0820*/  @P1 LDG.E R5, desc[UR4][R4.64+0x4] ;  /* 0x0000040404051981 */ /* 0x000ea8000c1e1900 */
[----:B------:R-:W2:Y:S01]  /*0830*/  @P1 LDG.E R14, desc[UR4][R14.64] ;  /* 0x000000040e0e1981 */ /* 0x000ea2000c1e1900 */
[----:B0-----:R-:W-:-:S03]  /*0840*/  @!P0 IMAD.WIDE R8, R21, 0x4, R8 ;  /* 0x0000000415088825 */ /* 0x001fc600078e0208 */
[----:B------:R-:W3:Y:S04]  /*0850*/  @!P0 LDG.E R7, desc[UR4][R6.64] ;  /* 0x0000000406078981 */ /* 0x000ee8000c1e1900 */
[----:B------:R-:W3:Y:S01]  /*0860*/  @!P0 LDG.E R8, desc[UR4][R8.64] ;  /* 0x0000000408088981 */ /* 0x000ee2000c1e1900 */
[----:B----4-:R-:W-:-:S04]  /*0870*/  @P1 FFMA R2, R13, R2, R24 ;  /* 0x000000020d021223 */ /* 0x010fc80000000018 */
[----:B--2---:R-:W-:-:S04]  /*0880*/  @P1 FFMA R24, R5, R14, R2 ;  /* 0x0000000e05181223 */ /* 0x004fc80000000002 */
[----:B---3--:R-:W-:-:S07]  /*0890*/  @!P0 FFMA R24, R7, R8, R24 ;  /* 0x0000000807188223 */ /* 0x008fce0000000018 */
.L_x_0:
[----:B------:R-:W0:Y:S01]  /*08a0*/  LDC.64 R4, c[0x0][0x390] ;  /* 0x0000e400ff047b82 */ /* 0x000e220000000a00 */
[----:B------:R-:W-:-:S04]  /*08b0*/  IMAD R3, R19, R3, R0 ;  /* 0x0000000313037224 */ /* 0x000fc800078e0200 */
[----:B0-----:R-:W-:-:S05]  /*08c0*/  IMAD.WIDE R2, R3, 0x4, R4 ;  /* 0x0000000403027825 */ /* 0x001fca00078e0204 */
[----:B------:R-:W-:Y:S01]  /*08d0*/  STG.E desc[UR4][R2.64], R24 ;  /* 0x0000001802007986 */ /* 0x000fe2000c101904 */
[----:B------:R-:W-:Y:S05]  /*08e0*/  EXIT ;  /* 0x000000000000794d */ /* 0x000fea0003800000 */
.L_x_4:
[----:B------:R-:W-:-:S00]  /*08f0*/  BRA `(.L_x_4) ;  /* 0xfffffffc00fc7947 */ /* 0x000fc0000383ffff */
[----:B------:R-:W-:-:S00]  /*0900*/  NOP ;  /* 0x0000000000007918 */ /* 0x000fc00000000000 */
[----:B------:R-:W-:-:S00]  /*0910*/  NOP ;  /* 0x0000000000007918 */ /* 0x000fc00000000000 */
[----:B------:R-:W-:-:S00]  /*0920*/  NOP ;  /* 0x0000000000007918 */ /* 0x000fc00000000000 */
[----:B------:R-:W-:-:S00]  /*0930*/  NOP ;  /* 0x0000000000007918 */ /* 0x000fc00000000000 */
[----:B------:R-:W-:-:S00]  /*0940*/  NOP ;  /* 0x0000000000007918 */ /* 0x000fc00000000000 */
[----:B------:R-:W-:-:S00]  /*0950*/  NOP ;  /* 0x0000000000007918 */ /* 0x000fc00000000000 */
[----:B------:R-:W-:-:S00]  /*0960*/  NOP ;  /* 0x0000000000007918 */ /* 0x000fc00000000000 */
[----:B------:R-:W-:-:S00]  /*0970*/  NOP ;  /* 0x0000000000007918 */ /* 0x000fc00000000000 */
.L_x_5:


//--------------------- .nv.shared.reserved.0     --------------------------
	.section	.nv.shared.reserved.0,"aw",@nobits
	.weak		__nv_reservedSMEM_offset_0_alias
	.size		__nv_reservedSMEM_offset_0_alias, 0, 64
	.other		__nv_reservedSMEM_offset_0_alias,@"STO_CUDA_RESERVED_SHARED STV_DEFAULT"
__nv_reservedSMEM_offset_0_alias:
	.zero		0
	.zero		64


//--------------------- .nv.constant0._Z11matMulNaivePKfS0_Pfiii --------------------------
	.section	.nv.constant0._Z11matMulNaivePKfS0_Pfiii,"a",@progbits
	.sectionflags	@""
	.align	4
.nv.constant0._Z11matMulNaivePKfS0_Pfiii:
	.zero		932


//--------------------- SYMBOLS --------------------------

	.type		.nv.reservedSmem.offset0,@object
	.size		.nv.reservedSmem.offset0,0x4
